//
// Generated by NVIDIA NVVM Compiler
//
// Compiler Build ID: CL-36424714
// Cuda compilation tools, release 13.0, V13.0.88
// Based on NVVM 20.0.0
//

.version 9.0
.target sm_100
.address_size 64

	// .globl	_Z6MatMulPiS_S_i
// _ZZ6MatMulPiS_S_iE5tempA has been demoted
// _ZZ6MatMulPiS_S_iE5tempB has been demoted

.visible .entry _Z6MatMulPiS_S_i(
	.param .u64 .ptr .align 1 _Z6MatMulPiS_S_i_param_0,
	.param .u64 .ptr .align 1 _Z6MatMulPiS_S_i_param_1,
	.param .u64 .ptr .align 1 _Z6MatMulPiS_S_i_param_2,
	.param .u32 _Z6MatMulPiS_S_i_param_3
)
{
	.reg .pred 	%p<8>;
	.reg .b32 	%r<107>;
	.reg .b64 	%rd<13>;
	// demoted variable
	.shared .align 4 .b8 _ZZ6MatMulPiS_S_iE5tempA[1024];
	// demoted variable
	.shared .align 4 .b8 _ZZ6MatMulPiS_S_iE5tempB[1024];
	ld.param.u64 	%rd3, [_Z6MatMulPiS_S_i_param_0];
	ld.param.u64 	%rd4, [_Z6MatMulPiS_S_i_param_1];
	ld.param.u64 	%rd5, [_Z6MatMulPiS_S_i_param_2];
	ld.param.u32 	%r29, [_Z6MatMulPiS_S_i_param_3];
	mov.u32 	%r31, %ctaid.x;
	mov.u32 	%r32, %ctaid.y;
	mov.u32 	%r1, %tid.x;
	mov.u32 	%r99, %tid.y;
	mov.u32 	%r33, %ntid.y;
	mul.lo.s32 	%r3, %r32, %r33;
	add.s32 	%r4, %r3, %r99;
	mov.u32 	%r34, %ntid.x;
	mad.lo.s32 	%r5, %r31, %r34, %r1;
	setp.lt.s32 	%p1, %r29, 1;
	mov.b32 	%r106, 0;
	@%p1 bra 	$L__BB0_7;
	add.s32 	%r36, %r29, 15;
	shr.u32 	%r37, %r36, 4;
	shl.b32 	%r38, %r99, 4;
	add.s32 	%r39, %r38, %r1;
	shl.b32 	%r40, %r39, 2;
	mov.u32 	%r41, _ZZ6MatMulPiS_S_iE5tempA;
	add.s32 	%r6, %r41, %r40;
	mov.u32 	%r42, _ZZ6MatMulPiS_S_iE5tempB;
	add.s32 	%r7, %r42, %r40;
	shl.b32 	%r43, %r99, 6;
	add.s32 	%r8, %r41, %r43;
	shl.b32 	%r44, %r1, 2;
	add.s32 	%r9, %r42, %r44;
	neg.s32 	%r102, %r37;
	mul.lo.s32 	%r45, %r99, %r29;
	add.s32 	%r101, %r5, %r45;
	shl.b32 	%r12, %r29, 4;
	add.s32 	%r46, %r45, %r99;
	add.s32 	%r100, %r3, %r46;
	cvta.to.global.u64 	%rd1, %rd3;
	cvta.to.global.u64 	%rd2, %rd4;
	mov.b32 	%r106, 0;
$L__BB0_2:
	setp.ge.u32 	%p2, %r4, %r29;
	setp.ge.s32 	%p3, %r99, %r29;
	mov.b32 	%r104, 0;
	or.pred  	%p4, %p2, %p3;
	@%p4 bra 	$L__BB0_4;
	mul.wide.s32 	%rd6, %r100, 4;
	add.s64 	%rd7, %rd1, %rd6;
	ld.global.u32 	%r104, [%rd7];
$L__BB0_4:
	st.shared.u32 	[%r6], %r104;
	max.s32 	%r49, %r5, %r99;
	setp.ge.s32 	%p5, %r49, %r29;
	mov.b32 	%r105, 0;
	@%p5 bra 	$L__BB0_6;
	mul.wide.s32 	%rd8, %r101, 4;
	add.s64 	%rd9, %rd2, %rd8;
	ld.global.u32 	%r105, [%rd9];
$L__BB0_6:
	st.shared.u32 	[%r7], %r105;
	bar.sync 	0;
	ld.shared.u32 	%r50, [%r8];
	ld.shared.u32 	%r51, [%r9];
	mad.lo.s32 	%r52, %r51, %r50, %r106;
	ld.shared.u32 	%r53, [%r8+4];
	ld.shared.u32 	%r54, [%r9+64];
	mad.lo.s32 	%r55, %r54, %r53, %r52;
	ld.shared.u32 	%r56, [%r8+8];
	ld.shared.u32 	%r57, [%r9+128];
	mad.lo.s32 	%r58, %r57, %r56, %r55;
	ld.shared.u32 	%r59, [%r8+12];
	ld.shared.u32 	%r60, [%r9+192];
	mad.lo.s32 	%r61, %r60, %r59, %r58;
	ld.shared.u32 	%r62, [%r8+16];
	ld.shared.u32 	%r63, [%r9+256];
	mad.lo.s32 	%r64, %r63, %r62, %r61;
	ld.shared.u32 	%r65, [%r8+20];
	ld.shared.u32 	%r66, [%r9+320];
	mad.lo.s32 	%r67, %r66, %r65, %r64;
	ld.shared.u32 	%r68, [%r8+24];
	ld.shared.u32 	%r69, [%r9+384];
	mad.lo.s32 	%r70, %r69, %r68, %r67;
	ld.shared.u32 	%r71, [%r8+28];
	ld.shared.u32 	%r72, [%r9+448];
	mad.lo.s32 	%r73, %r72, %r71, %r70;
	ld.shared.u32 	%r74, [%r8+32];
	ld.shared.u32 	%r75, [%r9+512];
	mad.lo.s32 	%r76, %r75, %r74, %r73;
	ld.shared.u32 	%r77, [%r8+36];
	ld.shared.u32 	%r78, [%r9+576];
	mad.lo.s32 	%r79, %r78, %r77, %r76;
	ld.shared.u32 	%r80, [%r8+40];
	ld.shared.u32 	%r81, [%r9+640];
	mad.lo.s32 	%r82, %r81, %r80, %r79;
	ld.shared.u32 	%r83, [%r8+44];
	ld.shared.u32 	%r84, [%r9+704];
	mad.lo.s32 	%r85, %r84, %r83, %r82;
	ld.shared.u32 	%r86, [%r8+48];
	ld.shared.u32 	%r87, [%r9+768];
	mad.lo.s32 	%r88, %r87, %r86, %r85;
	ld.shared.u32 	%r89, [%r8+52];
	ld.shared.u32 	%r90, [%r9+832];
	mad.lo.s32 	%r91, %r90, %r89, %r88;
	ld.shared.u32 	%r92, [%r8+56];
	ld.shared.u32 	%r93, [%r9+896];
	mad.lo.s32 	%r94, %r93, %r92, %r91;
	ld.shared.u32 	%r95, [%r8+60];
	ld.shared.u32 	%r96, [%r9+960];
	mad.lo.s32 	%r106, %r96, %r95, %r94;
	bar.sync 	0;
	add.s32 	%r102, %r102, 1;
	setp.ne.s32 	%p6, %r102, 0;
	add.s32 	%r101, %r101, %r12;
	add.s32 	%r100, %r100, %r12;
	add.s32 	%r99, %r99, 16;
	@%p6 bra 	$L__BB0_2;
$L__BB0_7:
	max.s32 	%r97, %r4, %r5;
	setp.ge.s32 	%p7, %r97, %r29;
	@%p7 bra 	$L__BB0_9;
	mad.lo.s32 	%r98, %r29, %r4, %r5;
	cvta.to.global.u64 	%rd10, %rd5;
	mul.wide.s32 	%rd11, %r98, 4;
	add.s64 	%rd12, %rd10, %rd11;
	st.global.u32 	[%rd12], %r106;
$L__BB0_9:
	ret;

}


// ===== COMPILED SASS (sm_100) =====

	.target	sm_100

	.elftype	@"ET_EXEC"


//--------------------- .note.nv.tkinfo           --------------------------
	.section	.note.nv.tkinfo,"",@"SHT_NOTE"
	.sectionflags	@"SHF_NOTE_NV_TKINFO"
	.tkinfo
        /*0018*/ 	.word	0x00000002
        /*0030*/ 	.string	""
        /*0030*/ 	.string	"ptxas"
        /*0030*/ 	.string	"Cuda compilation tools, release 13.0, V13.0.88"
        /*0030*/ 	.string	"Build cuda_13.0.r13.0/compiler.36424714_0"
        /*0030*/ 	.string	"-arch sm_100 -m 64 "



//--------------------- .note.nv.cuinfo           --------------------------
	.section	.note.nv.cuinfo,"",@"SHT_NOTE"
	.sectionflags	@"SHF_NOTE_NV_CUINFO"
        /*0018*/ 	.short	0x0002
        /*001a*/ 	.short	0x0064
        /*001c*/ 	.short	0x0082
	.zero		2


//--------------------- .nv.info                  --------------------------
	.section	.nv.info,"",@"SHT_CUDA_INFO"
	.align	4


	//----- nvinfo : EIATTR_REGCOUNT
	.align		4
        /*0000*/ 	.byte	0x04, 0x2f
        /*0002*/ 	.short	(.L_1 - .L_0)
	.align		4
.L_0:
        /*0004*/ 	.word	index@(_Z6MatMulPiS_S_i)
        /*0008*/ 	.word	0x00000020


	//----- nvinfo : EIATTR_FRAME_SIZE
	.align		4
.L_1:
        /*000c*/ 	.byte	0x04, 0x11
        /*000e*/ 	.short	(.L_3 - .L_2)
	.align		4
.L_2:
        /*0010*/ 	.word	index@(_Z6MatMulPiS_S_i)
        /*0014*/ 	.word	0x00000000


	//----- nvinfo : EIATTR_MIN_STACK_SIZE
	.align		4
.L_3:
        /*0018*/ 	.byte	0x04, 0x12
        /*001a*/ 	.short	(.L_5 - .L_4)
	.align		4
.L_4:
        /*001c*/ 	.word	index@(_Z6MatMulPiS_S_i)
        /*0020*/ 	.word	0x00000000
.L_5:


//--------------------- .nv.compat                --------------------------
	.section	.nv.compat,"",@"SHT_CUDA_COMPAT_INFO"
	.align	4
        /*0000*/ 	.byte	0x02, 0x09, 0x00, 0x00, 0x02, 0x02, 0x01, 0x00, 0x02, 0x05, 0x05, 0x00, 0x03, 0x07, 0x01, 0x01
        /*0010*/ 	.byte	0x02, 0x03, 0x00, 0x00, 0x02, 0x06, 0x01, 0x00, 0x04, 0x0b, 0x08, 0x00, 0x09, 0x00, 0x00, 0x00
        /*0020*/ 	.byte	0x00, 0x00, 0x00, 0x00


//--------------------- .nv.info._Z6MatMulPiS_S_i --------------------------
	.section	.nv.info._Z6MatMulPiS_S_i,"",@"SHT_CUDA_INFO"
	.sectionflags	@""
	.align	4


	//----- nvinfo : EIATTR_CUDA_API_VERSION
	.align		4
        /*0000*/ 	.byte	0x04, 0x37
        /*0002*/ 	.short	(.L_7 - .L_6)
.L_6:
        /*0004*/ 	.word	0x00000082


	//----- nvinfo : EIATTR_KPARAM_INFO
	.align		4
.L_7:
        /*0008*/ 	.byte	0x04, 0x17
        /*000a*/ 	.short	(.L_9 - .L_8)
.L_8:
        /*000c*/ 	.word	0x00000000
        /*0010*/ 	.short	0x0003
        /*0012*/ 	.short	0x0018
        /*0014*/ 	.byte	0x00, 0xf0, 0x11, 0x00


	//----- nvinfo : EIATTR_KPARAM_INFO
	.align		4
.L_9:
        /*0018*/ 	.byte	0x04, 0x17
        /*001a*/ 	.short	(.L_11 - .L_10)
.L_10:
        /*001c*/ 	.word	0x00000000
        /*0020*/ 	.short	0x0002
        /*0022*/ 	.short	0x0010
        /*0024*/ 	.byte	0x00, 0xf5, 0x21, 0x00


	//----- nvinfo : EIATTR_KPARAM_INFO
	.align		4
.L_11:
        /*0028*/ 	.byte	0x04, 0x17
        /*002a*/ 	.short	(.L_13 - .L_12)
.L_12:
        /*002c*/ 	.word	0x00000000
        /*0030*/ 	.short	0x0001
        /*0032*/ 	.short	0x0008
        /*0034*/ 	.byte	0x00, 0xf5, 0x21, 0x00


	//----- nvinfo : EIATTR_KPARAM_INFO
	.align		4
.L_13:
        /*0038*/ 	.byte	0x04, 0x17
        /*003a*/ 	.short	(.L_15 - .L_14)
.L_14:
        /*003c*/ 	.word	0x00000000
        /*0040*/ 	.short	0x0000
        /*0042*/ 	.short	0x0000
        /*0044*/ 	.byte	0x00, 0xf5, 0x21, 0x00


	//----- nvinfo : EIATTR_SPARSE_MMA_MASK
	.align		4
.L_15:
        /*0048*/ 	.byte	0x03, 0x50
        /*004a*/ 	.short	0x0000


	//----- nvinfo : EIATTR_MAXREG_COUNT
	.align		4
        /*004c*/ 	.byte	0x03, 0x1b
        /*004e*/ 	.short	0x00ff


	//----- nvinfo : EIATTR_NUM_BARRIERS
	.align		4
        /*0050*/ 	.byte	0x02, 0x4c
        /*0052*/ 	.byte	0x01
	.zero		1


	//----- nvinfo : EIATTR_MERCURY_ISA_VERSION
	.align		4
        /*0054*/ 	.byte	0x03, 0x5f
        /*0056*/ 	.short	0x0101


	//----- nvinfo : EIATTR_VRC_CTA_INIT_COUNT
	.align		4
        /*0058*/ 	.byte	0x02, 0x4a
	.zero		1
	.zero		1


	//----- nvinfo : EIATTR_EXIT_INSTR_OFFSETS
	.align		4
        /*005c*/ 	.byte	0x04, 0x1c
        /*005e*/ 	.short	(.L_17 - .L_16)


	//   ....[0]....
.L_16:
        /*0060*/ 	.word	0x000005f0


	//   ....[1]....
        /*0064*/ 	.word	0x00000640


	//----- nvinfo : EIATTR_CBANK_PARAM_SIZE
	.align		4
.L_17:
        /*0068*/ 	.byte	0x03, 0x19
        /*006a*/ 	.short	0x001c


	//----- nvinfo : EIATTR_PARAM_CBANK
	.align		4
        /*006c*/ 	.byte	0x04, 0x0a
        /*006e*/ 	.short	(.L_19 - .L_18)
	.align		4
.L_18:
        /*0070*/ 	.word	index@(.nv.constant0._Z6MatMulPiS_S_i)
        /*0074*/ 	.short	0x0380
        /*0076*/ 	.short	0x001c


	//----- nvinfo : EIATTR_SW_WAR
	.align		4
.L_19:
        /*0078*/ 	.byte	0x04, 0x36
        /*007a*/ 	.short	(.L_21 - .L_20)
.L_20:
        /*007c*/ 	.word	0x00000008
.L_21:


//--------------------- .nv.callgraph             --------------------------
	.section	.nv.callgraph,"",@"SHT_CUDA_CALLGRAPH"
	.align	4
	.sectionentsize	8
	.align		4
        /*0000*/ 	.word	0x00000000
	.align		4
        /*0004*/ 	.word	0xffffffff
	.align		4
        /*0008*/ 	.word	0x00000000
	.align		4
        /*000c*/ 	.word	0xfffffffe
	.align		4
        /*0010*/ 	.word	0x00000000
	.align		4
        /*0014*/ 	.word	0xfffffffd
	.align		4
        /*0018*/ 	.word	0x00000000
	.align		4
        /*001c*/ 	.word	0xfffffffc


//--------------------- .text._Z6MatMulPiS_S_i    --------------------------
	.section	.text._Z6MatMulPiS_S_i,"ax",@progbits
	.align	128
        .global         _Z6MatMulPiS_S_i
        .type           _Z6MatMulPiS_S_i,@function
        .size           _Z6MatMulPiS_S_i,(.L_x_3 - _Z6MatMulPiS_S_i)
        .other          _Z6MatMulPiS_S_i,@"STO_CUDA_ENTRY STV_DEFAULT"
_Z6MatMulPiS_S_i:
.text._Z6MatMulPiS_S_i:
[----:B------:R-:W-:Y:S01]  /*0000*/  LDC R1, c[0x0][0x37c] ;  /* 0x0000df00ff017b82 */ /* 0x000fe20000000800 */
[----:B------:R-:W0:Y:S01]  /*0010*/  LDCU UR7, c[0x0][0x398] ;  /* 0x00007300ff0777ac */ /* 0x000e220008000800 */
[----:B------:R-:W1:Y:S06]  /*0020*/  S2R R14, SR_TID.X ;  /* 0x00000000000e7919 */ /* 0x000e6c0000002100 */
[----:B------:R-:W2:Y:S01]  /*0030*/  S2UR UR4, SR_CTAID.Y ;  /* 0x00000000000479c3 */ /* 0x000ea20000002600 */
[----:B------:R-:W-:Y:S01]  /*0040*/  HFMA2 R21, -RZ, RZ, 0, 0 ;  /* 0x00000000ff157431 */ /* 0x000fe200000001ff */
[----:B------:R-:W2:Y:S01]  /*0050*/  LDCU UR5, c[0x0][0x364] ;  /* 0x00006c80ff0577ac */ /* 0x000ea20008000800 */
[----:B------:R-:W3:Y:S01]  /*0060*/  S2R R3, SR_TID.Y ;  /* 0x0000000000037919 */ /* 0x000ee20000002200 */
[----:B------:R-:W4:Y:S04]  /*0070*/  LDCU.64 UR8, c[0x0][0x358] ;  /* 0x00006b00ff0877ac */ /* 0x000f280008000a00 */
[----:B------:R-:W1:Y:S08]  /*0080*/  S2UR UR6, SR_CTAID.X ;  /* 0x00000000000679c3 */ /* 0x000e700000002500 */
[----:B------:R-:W1:Y:S01]  /*0090*/  LDC R5, c[0x0][0x360] ;  /* 0x0000d800ff057b82 */ /* 0x000e620000000800 */
[----:B0-----:R-:W-:-:S04]  /*00a0*/  MOV R0, UR7 ;  /* 0x0000000700007c02 */ /* 0x001fc80008000f00 */
[----:B------:R-:W-:Y:S01]  /*00b0*/  ISETP.GE.AND P0, PT, R0, 0x1, PT ;  /* 0x000000010000780c */ /* 0x000fe20003f06270 */
[----:B--2---:R-:W-:-:S06]  /*00c0*/  UIMAD UR4, UR4, UR5, URZ ;  /* 0x00000005040472a4 */ /* 0x004fcc000f8e02ff */
[----:B---3--:R-:W-:Y:S01]  /*00d0*/  IADD3 R13, PT, PT, R3, UR4, RZ ;  /* 0x00000004030d7c10 */ /* 0x008fe2000fffe0ff */
[----:B-1----:R-:W-:-:S05]  /*00e0*/  IMAD R2, R5, UR6, R14 ;  /* 0x0000000605027c24 */ /* 0x002fca000f8e020e */
[----:B----4-:R-:W-:Y:S05]  /*00f0*/  @!P0 BRA `(.L_x_0) ;  /* 0x0000000400348947 */ /* 0x010fea0003800000 */
[----:B------:R-:W0:Y:S01]  /*0100*/  S2UR UR6, SR_CgaCtaId ;  /* 0x00000000000679c3 */ /* 0x000e220000008800 */
[----:B------:R-:W-:Y:S01]  /*0110*/  UMOV UR5, 0x400 ;  /* 0x0000040000057882 */ /* 0x000fe20000000000 */
[----:B------:R-:W-:Y:S01]  /*0120*/  IADD3 R4, PT, PT, R0, 0xf, RZ ;  /* 0x0000000f00047810 */ /* 0x000fe20007ffe0ff */
[C---:B------:R-:W-:Y:S01]  /*0130*/  IMAD R17, R3.reuse, R0, R3 ;  /* 0x0000000003117224 */ /* 0x040fe200078e0203 */
[C---:B------:R-:W-:Y:S01]  /*0140*/  LEA R20, R3.reuse, R14, 0x4 ;  /* 0x0000000e03147211 */ /* 0x040fe200078e20ff */
[----:B------:R-:W-:Y:S01]  /*0150*/  IMAD R15, R3, R0, R2 ;  /* 0x00000000030f7224 */ /* 0x000fe200078e0202 */
[----:B------:R-:W-:Y:S01]  /*0160*/  SHF.R.U32.HI R4, RZ, 0x4, R4 ;  /* 0x00000004ff047819 */ /* 0x000fe20000011604 */
[----:B------:R-:W-:Y:S01]  /*0170*/  VIADD R17, R17, UR4 ;  /* 0x0000000411117c36 */ /* 0x000fe20008000000 */
[----:B------:R-:W1:Y:S01]  /*0180*/  LDC R12, c[0x0][0x398] ;  /* 0x0000e600ff0c7b82 */ /* 0x000e620000000800 */
[----:B------:R-:W-:Y:S02]  /*0190*/  MOV R21, RZ ;  /* 0x000000ff00157202 */ /* 0x000fe40000000f00 */
[----:B------:R-:W-:Y:S01]  /*01a0*/  IADD3 R16, PT, PT, -R4, RZ, RZ ;  /* 0x000000ff04107210 */ /* 0x000fe20007ffe1ff */
[----:B0-----:R-:W-:-:S02]  /*01b0*/  ULEA UR7, UR6, UR5, 0x18 ;  /* 0x0000000506077291 */ /* 0x001fc4000f8ec0ff */
[----:B------:R-:W-:-:S04]  /*01c0*/  UIADD3 UR5, UPT, UPT, UR5, 0x400, URZ ;  /* 0x0000040005057890 */ /* 0x000fc8000fffe0ff */
[----:B------:R-:W-:Y:S01]  /*01d0*/  ULEA UR5, UR6, UR5, 0x18 ;  /* 0x0000000506057291 */ /* 0x000fe2000f8ec0ff */
[----:B------:R-:W-:Y:S02]  /*01e0*/  LEA R18, R20, UR7, 0x2 ;  /* 0x0000000714127c11 */ /* 0x000fe4000f8e10ff */
[----:B------:R-:W-:-:S03]  /*01f0*/  LEA R19, R3, UR7, 0x6 ;  /* 0x0000000703137c11 */ /* 0x000fc6000f8e30ff */
[----:B------:R-:W-:Y:S02]  /*0200*/  LEA R20, R20, UR5, 0x2 ;  /* 0x0000000514147c11 */ /* 0x000fe4000f8e10ff */
[----:B------:R-:W-:-:S07]  /*0210*/  LEA R14, R14, UR5, 0x2 ;  /* 0x000000050e0e7c11 */ /* 0x000fce000f8e10ff */
.L_x_1:
[----:B-1----:R-:W-:Y:S01]  /*0220*/  MOV R0, R12 ;  /* 0x0000000c00007202 */ /* 0x002fe20000000f00 */
[----:B------:R-:W-:Y:S01]  /*0230*/  HFMA2 R29, -RZ, RZ, 0, 0 ;  /* 0x00000000ff1d7431 */ /* 0x000fe200000001ff */
[----:B------:R-:W-:Y:S01]  /*0240*/  VIMNMX R5, PT, PT, R2, R3, !PT ;  /* 0x0000000302057248 */ /* 0x000fe20007fe0100 */
[----:B------:R-:W-:Y:S01]  /*0250*/  IMAD.MOV.U32 R26, RZ, RZ, RZ ;  /* 0x000000ffff1a7224 */ /* 0x000fe200078e00ff */
[-C--:B------:R-:W-:Y:S02]  /*0260*/  ISETP.GE.AND P0, PT, R3, R0.reuse, PT ;  /* 0x000000000300720c */ /* 0x080fe40003f06270 */
[-C--:B------:R-:W-:Y:S02]  /*0270*/  ISETP.GE.AND P1, PT, R5, R0.reuse, PT ;  /* 0x000000000500720c */ /* 0x080fe40003f26270 */
[----:B------:R-:W-:-:S11]  /*0280*/  ISETP.GE.U32.OR P0, PT, R13, R0, P0 ;  /* 0x000000000d00720c */ /* 0x000fd60000706470 */
[----:B------:R-:W0:Y:S08]  /*0290*/  @!P1 LDC.64 R4, c[0x0][0x388] ;  /* 0x0000e200ff049b82 */ /* 0x000e300000000a00 */
[----:B------:R-:W1:Y:S01]  /*02a0*/  @!P0 LDC.64 R6, c[0x0][0x380] ;  /* 0x0000e000ff068b82 */ /* 0x000e620000000a00 */
[----:B0-----:R-:W-:-:S05]  /*02b0*/  @!P1 IMAD.WIDE R22, R15, 0x4, R4 ;  /* 0x000000040f169825 */ /* 0x001fca00078e0204 */
[----:B------:R-:W2:Y:S01]  /*02c0*/  @!P1 LDG.E R26, desc[UR8][R22.64] ;  /* 0x00000008161a9981 */ /* 0x000ea2000c1e1900 */
[----:B-1----:R-:W-:-:S05]  /*02d0*/  @!P0 IMAD.WIDE R6, R17, 0x4, R6 ;  /* 0x0000000411068825 */ /* 0x002fca00078e0206 */
[----:B------:R-:W3:Y:S01]  /*02e0*/  @!P0 LDG.E R29, desc[UR8][R6.64] ;  /* 0x00000008061d8981 */ /* 0x000ee2000c1e1900 */
[----:B------:R-:W-:-:S04]  /*02f0*/  IADD3 R16, PT, PT, R16, 0x1, RZ ;  /* 0x0000000110107810 */ /* 0x000fc80007ffe0ff */
[----:B------:R-:W-:Y:S02]  /*0300*/  ISETP.NE.AND P0, PT, R16, RZ, PT ;  /* 0x000000ff1000720c */ /* 0x000fe40003f05270 */
[----:B------:R-:W-:Y:S02]  /*0310*/  IADD3 R3, PT, PT, R3, 0x10, RZ ;  /* 0x0000001003037810 */ /* 0x000fe40007ffe0ff */
[C---:B------:R-:W-:Y:S02]  /*0320*/  LEA R15, R0.reuse, R15, 0x4 ;  /* 0x0000000f000f7211 */ /* 0x040fe400078e20ff */
[----:B------:R-:W-:Y:S01]  /*0330*/  LEA R17, R0, R17, 0x4 ;  /* 0x0000001100117211 */ /* 0x000fe200078e20ff */
[----:B---3--:R-:W-:Y:S04]  /*0340*/  STS [R18], R29 ;  /* 0x0000001d12007388 */ /* 0x008fe80000000800 */
[----:B--2---:R-:W-:Y:S01]  /*0350*/  STS [R20], R26 ;  /* 0x0000001a14007388 */ /* 0x004fe20000000800 */
[----:B------:R-:W-:Y:S06]  /*0360*/  BAR.SYNC.DEFER_BLOCKING 0x0 ;  /* 0x0000000000007b1d */ /* 0x000fec0000010000 */
[----:B------:R-:W-:Y:S04]  /*0370*/  LDS R28, [R14] ;  /* 0x000000000e1c7984 */ /* 0x000fe80000000800 */
[----:B------:R-:W0:Y:S04]  /*0380*/  LDS.128 R8, [R19] ;  /* 0x0000000013087984 */ /* 0x000e280000000c00 */
[----:B------:R-:W1:Y:S04]  /*0390*/  LDS R23, [R14+0x40] ;  /* 0x000040000e177984 */ /* 0x000e680000000800 */
[----:B------:R-:W2:Y:S04]  /*03a0*/  LDS R27, [R14+0x80] ;  /* 0x000080000e1b7984 */ /* 0x000ea80000000800 */
[----:B------:R-:W3:Y:S04]  /*03b0*/  LDS R24, [R14+0xc0] ;  /* 0x0000c0000e187984 */ /* 0x000ee80000000800 */
[----:B------:R-:W-:Y:S04]  /*03c0*/  LDS R25, [R14+0x100] ;  /* 0x000100000e197984 */ /* 0x000fe80000000800 */
[----:B------:R-:W4:Y:S04]  /*03d0*/  LDS.128 R4, [R19+0x10] ;  /* 0x0000100013047984 */ /* 0x000f280000000c00 */
[----:B------:R-:W5:Y:S04]  /*03e0*/  LDS R22, [R14+0x140] ;  /* 0x000140000e167984 */ /* 0x000f680000000800 */
[----:B------:R-:W-:Y:S01]  /*03f0*/  LDS R26, [R14+0x1c0] ;  /* 0x0001c0000e1a7984 */ /* 0x000fe20000000800 */
[----:B0-----:R-:W-:-:S03]  /*0400*/  IMAD R8, R8, R28, R21 ;  /* 0x0000001c08087224 */ /* 0x001fc600078e0215 */
[----:B------:R-:W-:Y:S01]  /*0410*/  LDS R21, [R14+0x200] ;  /* 0x000200000e157984 */ /* 0x000fe20000000800 */
[----:B-1----:R-:W-:-:S03]  /*0420*/  IMAD R8, R23, R9, R8 ;  /* 0x0000000917087224 */ /* 0x002fc600078e0208 */
[----:B------:R-:W0:Y:S01]  /*0430*/  LDS R23, [R14+0x180] ;  /* 0x000180000e177984 */ /* 0x000e220000000800 */
[----:B--2---:R-:W-:-:S04]  /*0440*/  IMAD R8, R27, R10, R8 ;  /* 0x0000000a1b087224 */ /* 0x004fc800078e0208 */
[----:B---3--:R-:W-:Y:S02]  /*0450*/  IMAD R24, R24, R11, R8 ;  /* 0x0000000b18187224 */ /* 0x008fe400078e0208 */
[----:B------:R-:W1:Y:S02]  /*0460*/  LDS.128 R8, [R19+0x20] ;  /* 0x0000200013087984 */ /* 0x000e640000000c00 */
[----:B----4-:R-:W-:Y:S02]  /*0470*/  IMAD R4, R4, R25, R24 ;  /* 0x0000001904047224 */ /* 0x010fe400078e0218 */
[----:B------:R-:W2:Y:S02]  /*0480*/  LDS R24, [R14+0x240] ;  /* 0x000240000e187984 */ /* 0x000ea40000000800 */
[----:B-----5:R-:W-:Y:S02]  /*0490*/  IMAD R4, R22, R5, R4 ;  /* 0x0000000516047224 */ /* 0x020fe400078e0204 */
[----:B------:R-:W3:Y:S04]  /*04a0*/  LDS R25, [R14+0x280] ;  /* 0x000280000e197984 */ /* 0x000ee80000000800 */
[----:B------:R-:W4:Y:S01]  /*04b0*/  LDS R22, [R14+0x2c0] ;  /* 0x0002c0000e167984 */ /* 0x000f220000000800 */
[----:B0-----:R-:W-:-:S03]  /*04c0*/  IMAD R4, R23, R6, R4 ;  /* 0x0000000617047224 */ /* 0x001fc600078e0204 */
[----:B------:R-:W-:Y:S01]  /*04d0*/  LDS R23, [R14+0x300] ;  /* 0x000300000e177984 */ /* 0x000fe20000000800 */
[----:B------:R-:W-:-:S03]  /*04e0*/  IMAD R26, R26, R7, R4 ;  /* 0x000000071a1a7224 */ /* 0x000fc600078e0204 */
[----:B------:R-:W0:Y:S01]  /*04f0*/  LDS.128 R4, [R19+0x30] ;  /* 0x0000300013047984 */ /* 0x000e220000000c00 */
[----:B-1----:R-:W-:-:S03]  /*0500*/  IMAD R21, R8, R21, R26 ;  /* 0x0000001508157224 */ /* 0x002fc600078e021a */
[----:B------:R-:W1:Y:S01]  /*0510*/  LDS R8, [R14+0x340] ;  /* 0x000340000e087984 */ /* 0x000e620000000800 */
[----:B--2---:R-:W-:-:S03]  /*0520*/  IMAD R9, R24, R9, R21 ;  /* 0x0000000918097224 */ /* 0x004fc600078e0215 */
[----:B------:R-:W2:Y:S04]  /*0530*/  LDS R21, [R14+0x380] ;  /* 0x000380000e157984 */ /* 0x000ea80000000800 */
[----:B------:R-:W5:Y:S01]  /*0540*/  LDS R24, [R14+0x3c0] ;  /* 0x0003c0000e187984 */ /* 0x000f620000000800 */
[----:B---3--:R-:W-:-:S04]  /*0550*/  IMAD R9, R25, R10, R9 ;  /* 0x0000000a19097224 */ /* 0x008fc800078e0209 */
[----:B----4-:R-:W-:-:S04]  /*0560*/  IMAD R9, R22, R11, R9 ;  /* 0x0000000b16097224 */ /* 0x010fc800078e0209 */
[----:B0-----:R-:W-:-:S04]  /*0570*/  IMAD R4, R4, R23, R9 ;  /* 0x0000001704047224 */ /* 0x001fc800078e0209 */
[----:B-1----:R-:W-:-:S04]  /*0580*/  IMAD R5, R8, R5, R4 ;  /* 0x0000000508057224 */ /* 0x002fc800078e0204 */
[----:B--2---:R-:W-:-:S04]  /*0590*/  IMAD R21, R21, R6, R5 ;  /* 0x0000000615157224 */ /* 0x004fc800078e0205 */
[----:B-----5:R-:W-:Y:S01]  /*05a0*/  IMAD R21, R24, R7, R21 ;  /* 0x0000000718157224 */ /* 0x020fe200078e0215 */
[----:B------:R-:W-:Y:S06]  /*05b0*/  BAR.SYNC.DEFER_BLOCKING 0x0 ;  /* 0x0000000000007b1d */ /* 0x000fec0000010000 */
[----:B------:R-:W-:Y:S05]  /*05c0*/  @P0 BRA `(.L_x_1) ;  /* 0xfffffffc00140947 */ /* 0x000fea000383ffff */
.L_x_0:
[----:B------:R-:W-:-:S04]  /*05d0*/  VIMNMX R3, PT, PT, R13, R2, !PT ;  /* 0x000000020d037248 */ /* 0x000fc80007fe0100 */
[----:B------:R-:W-:-:S13]  /*05e0*/  ISETP.GE.AND P0, PT, R3, R0, PT ;  /* 0x000000000300720c */ /* 0x000fda0003f06270 */
[----:B------:R-:W-:Y:S05]  /*05f0*/  @P0 EXIT ;  /* 0x000000000000094d */ /* 0x000fea0003800000 */
[----:B------:R-:W0:Y:S01]  /*0600*/  LDC.64 R4, c[0x0][0x390] ;  /* 0x0000e400ff047b82 */ /* 0x000e220000000a00 */
[----:B------:R-:W-:-:S04]  /*0610*/  IMAD R3, R13, R0, R2 ;  /* 0x000000000d037224 */ /* 0x000fc800078e0202 */
[----:B0-----:R-:W-:-:S05]  /*0620*/  IMAD.WIDE R2, R3, 0x4, R4 ;  /* 0x0000000403027825 */ /* 0x001fca00078e0204 */
[----:B------:R-:W-:Y:S01]  /*0630*/  STG.E desc[UR8][R2.64], R21 ;  /* 0x0000001502007986 */ /* 0x000fe2000c101908 */
[----:B------:R-:W-:Y:S05]  /*0640*/  EXIT ;  /* 0x000000000000794d */ /* 0x000fea0003800000 */
.L_x_2:
[----:B------:R-:W-:-:S00]  /*0650*/  BRA `(.L_x_2) ;  /* 0xfffffffc00fc7947 */ /* 0x000fc0000383ffff */
[----:B------:R-:W-:-:S00]  /*0660*/  NOP ;  /* 0x0000000000007918 */ /* 0x000fc00000000000 */
        /* <DEDUP_REMOVED lines=9> */
.L_x_3:


//--------------------- .nv.shared._Z6MatMulPiS_S_i --------------------------
	.section	.nv.shared._Z6MatMulPiS_S_i,"aw",@nobits
	.sectionflags	@""
	.align	4
.nv.shared._Z6MatMulPiS_S_i:
	.zero		3072


//--------------------- .nv.shared.reserved.0     --------------------------
	.section	.nv.shared.reserved.0,"aw",@nobits
	.weak		__nv_reservedSMEM_offset_0_alias
	.size		__nv_reservedSMEM_offset_0_alias, 0, 64
	.other		__nv_reservedSMEM_offset_0_alias,@"STO_CUDA_RESERVED_SHARED STV_DEFAULT"
__nv_reservedSMEM_offset_0_alias:
	.zero		0
	.zero		64


//--------------------- .nv.constant0._Z6MatMulPiS_S_i --------------------------
	.section	.nv.constant0._Z6MatMulPiS_S_i,"a",@progbits
	.sectionflags	@""
	.align	4
.nv.constant0._Z6MatMulPiS_S_i:
	.zero		924


//--------------------- SYMBOLS --------------------------

	.type		.nv.reservedSmem.offset0,@object
	.size		.nv.reservedSmem.offset0,0x4
	.type		.nv.reservedSmem.cap,@object
	.size		.nv.reservedSmem.cap,0x4
